//
// Generated by NVIDIA NVVM Compiler
//
// Compiler Build ID: CL-36424714
// Cuda compilation tools, release 13.0, V13.0.88
// Based on NVVM 20.0.0
//

.version 9.0
.target sm_100
.address_size 64

	// .globl	_Z15atomicSumKernelPKfPfi

.visible .entry _Z15atomicSumKernelPKfPfi(
	.param .u64 .ptr .align 1 _Z15atomicSumKernelPKfPfi_param_0,
	.param .u64 .ptr .align 1 _Z15atomicSumKernelPKfPfi_param_1,
	.param .u32 _Z15atomicSumKernelPKfPfi_param_2
)
{
	.reg .pred 	%p<2>;
	.reg .b32 	%r<6>;
	.reg .b32 	%f<3>;
	.reg .b64 	%rd<7>;

	ld.param.u64 	%rd1, [_Z15atomicSumKernelPKfPfi_param_0];
	ld.param.u64 	%rd2, [_Z15atomicSumKernelPKfPfi_param_1];
	ld.param.u32 	%r2, [_Z15atomicSumKernelPKfPfi_param_2];
	mov.u32 	%r3, %tid.x;
	mov.u32 	%r4, %ctaid.x;
	mov.u32 	%r5, %ntid.x;
	mad.lo.s32 	%r1, %r4, %r5, %r3;
	setp.ge.s32 	%p1, %r1, %r2;
	@%p1 bra 	$L__BB0_2;
	cvta.to.global.u64 	%rd3, %rd1;
	cvta.to.global.u64 	%rd4, %rd2;
	mul.wide.s32 	%rd5, %r1, 4;
	add.s64 	%rd6, %rd3, %rd5;
	ld.global.f32 	%f1, [%rd6];
	atom.global.add.f32 	%f2, [%rd4], %f1;
$L__BB0_2:
	ret;

}


// ===== COMPILED SASS (sm_100) =====

	.target	sm_100

	.elftype	@"ET_EXEC"


//--------------------- .note.nv.tkinfo           --------------------------
	.section	.note.nv.tkinfo,"",@"SHT_NOTE"
	.sectionflags	@"SHF_NOTE_NV_TKINFO"
	.tkinfo
        /*0018*/ 	.word	0x00000002
        /*0030*/ 	.string	""
        /*0030*/ 	.string	"ptxas"
        /*0030*/ 	.string	"Cuda compilation tools, release 13.0, V13.0.88"
        /*0030*/ 	.string	"Build cuda_13.0.r13.0/compiler.36424714_0"
        /*0030*/ 	.string	"-arch sm_100 -m 64 "



//--------------------- .note.nv.cuinfo           --------------------------
	.section	.note.nv.cuinfo,"",@"SHT_NOTE"
	.sectionflags	@"SHF_NOTE_NV_CUINFO"
        /*0018*/ 	.short	0x0002
        /*001a*/ 	.short	0x0064
        /*001c*/ 	.short	0x0082
	.zero		2


//--------------------- .nv.info                  --------------------------
	.section	.nv.info,"",@"SHT_CUDA_INFO"
	.align	4


	//----- nvinfo : EIATTR_REGCOUNT
	.align		4
        /*0000*/ 	.byte	0x04, 0x2f
        /*0002*/ 	.short	(.L_1 - .L_0)
	.align		4
.L_0:
        /*0004*/ 	.word	index@(_Z15atomicSumKernelPKfPfi)
        /*0008*/ 	.word	0x00000008


	//----- nvinfo : EIATTR_FRAME_SIZE
	.align		4
.L_1:
        /*000c*/ 	.byte	0x04, 0x11
        /*000e*/ 	.short	(.L_3 - .L_2)
	.align		4
.L_2:
        /*0010*/ 	.word	index@(_Z15atomicSumKernelPKfPfi)
        /*0014*/ 	.word	0x00000000


	//----- nvinfo : EIATTR_MIN_STACK_SIZE
	.align		4
.L_3:
        /*0018*/ 	.byte	0x04, 0x12
        /*001a*/ 	.short	(.L_5 - .L_4)
	.align		4
.L_4:
        /*001c*/ 	.word	index@(_Z15atomicSumKernelPKfPfi)
        /*0020*/ 	.word	0x00000000
.L_5:


//--------------------- .nv.compat                --------------------------
	.section	.nv.compat,"",@"SHT_CUDA_COMPAT_INFO"
	.align	4
        /*0000*/ 	.byte	0x02, 0x09, 0x00, 0x00, 0x02, 0x02, 0x01, 0x00, 0x02, 0x05, 0x05, 0x00, 0x03, 0x07, 0x01, 0x01
        /*0010*/ 	.byte	0x02, 0x03, 0x00, 0x00, 0x02, 0x06, 0x01, 0x00, 0x04, 0x0b, 0x08, 0x00, 0x09, 0x00, 0x00, 0x00
        /*0020*/ 	.byte	0x00, 0x00, 0x00, 0x00


//--------------------- .nv.info._Z15atomicSumKernelPKfPfi --------------------------
	.section	.nv.info._Z15atomicSumKernelPKfPfi,"",@"SHT_CUDA_INFO"
	.sectionflags	@""
	.align	4


	//----- nvinfo : EIATTR_CUDA_API_VERSION
	.align		4
        /*0000*/ 	.byte	0x04, 0x37
        /*0002*/ 	.short	(.L_7 - .L_6)
.L_6:
        /*0004*/ 	.word	0x00000082


	//----- nvinfo : EIATTR_KPARAM_INFO
	.align		4
.L_7:
        /*0008*/ 	.byte	0x04, 0x17
        /*000a*/ 	.short	(.L_9 - .L_8)
.L_8:
        /*000c*/ 	.word	0x00000000
        /*0010*/ 	.short	0x0002
        /*0012*/ 	.short	0x0010
        /*0014*/ 	.byte	0x00, 0xf0, 0x11, 0x00


	//----- nvinfo : EIATTR_KPARAM_INFO
	.align		4
.L_9:
        /*0018*/ 	.byte	0x04, 0x17
        /*001a*/ 	.short	(.L_11 - .L_10)
.L_10:
        /*001c*/ 	.word	0x00000000
        /*0020*/ 	.short	0x0001
        /*0022*/ 	.short	0x0008
        /*0024*/ 	.byte	0x00, 0xf5, 0x21, 0x00


	//----- nvinfo : EIATTR_KPARAM_INFO
	.align		4
.L_11:
        /*0028*/ 	.byte	0x04, 0x17
        /*002a*/ 	.short	(.L_13 - .L_12)
.L_12:
        /*002c*/ 	.word	0x00000000
        /*0030*/ 	.short	0x0000
        /*0032*/ 	.short	0x0000
        /*0034*/ 	.byte	0x00, 0xf5, 0x21, 0x00


	//----- nvinfo : EIATTR_SPARSE_MMA_MASK
	.align		4
.L_13:
        /*0038*/ 	.byte	0x03, 0x50
        /*003a*/ 	.short	0x0000


	//----- nvinfo : EIATTR_MAXREG_COUNT
	.align		4
        /*003c*/ 	.byte	0x03, 0x1b
        /*003e*/ 	.short	0x00ff


	//----- nvinfo : EIATTR_MERCURY_ISA_VERSION
	.align		4
        /*0040*/ 	.byte	0x03, 0x5f
        /*0042*/ 	.short	0x0101


	//----- nvinfo : EIATTR_VRC_CTA_INIT_COUNT
	.align		4
        /*0044*/ 	.byte	0x02, 0x4a
	.zero		1
	.zero		1


	//----- nvinfo : EIATTR_EXIT_INSTR_OFFSETS
	.align		4
        /*0048*/ 	.byte	0x04, 0x1c
        /*004a*/ 	.short	(.L_15 - .L_14)


	//   ....[0]....
.L_14:
        /*004c*/ 	.word	0x00000070


	//   ....[1]....
        /*0050*/ 	.word	0x000000e0


	//----- nvinfo : EIATTR_CBANK_PARAM_SIZE
	.align		4
.L_15:
        /*0054*/ 	.byte	0x03, 0x19
        /*0056*/ 	.short	0x0014


	//----- nvinfo : EIATTR_PARAM_CBANK
	.align		4
        /*0058*/ 	.byte	0x04, 0x0a
        /*005a*/ 	.short	(.L_17 - .L_16)
	.align		4
.L_16:
        /*005c*/ 	.word	index@(.nv.constant0._Z15atomicSumKernelPKfPfi)
        /*0060*/ 	.short	0x0380
        /*0062*/ 	.short	0x0014


	//----- nvinfo : EIATTR_SW_WAR
	.align		4
.L_17:
        /*0064*/ 	.byte	0x04, 0x36
        /*0066*/ 	.short	(.L_19 - .L_18)
.L_18:
        /*0068*/ 	.word	0x00000008
.L_19:


//--------------------- .nv.callgraph             --------------------------
	.section	.nv.callgraph,"",@"SHT_CUDA_CALLGRAPH"
	.align	4
	.sectionentsize	8
	.align		4
        /*0000*/ 	.word	0x00000000
	.align		4
        /*0004*/ 	.word	0xffffffff
	.align		4
        /*0008*/ 	.word	0x00000000
	.align		4
        /*000c*/ 	.word	0xfffffffe
	.align		4
        /*0010*/ 	.word	0x00000000
	.align		4
        /*0014*/ 	.word	0xfffffffd
	.align		4
        /*0018*/ 	.word	0x00000000
	.align		4
        /*001c*/ 	.word	0xfffffffc


//--------------------- .text._Z15atomicSumKernelPKfPfi --------------------------
	.section	.text._Z15atomicSumKernelPKfPfi,"ax",@progbits
	.align	128
        .global         _Z15atomicSumKernelPKfPfi
        .type           _Z15atomicSumKernelPKfPfi,@function
        .size           _Z15atomicSumKernelPKfPfi,(.L_x_1 - _Z15atomicSumKernelPKfPfi)
        .other          _Z15atomicSumKernelPKfPfi,@"STO_CUDA_ENTRY STV_DEFAULT"
_Z15atomicSumKernelPKfPfi:
.text._Z15atomicSumKernelPKfPfi:
[----:B------:R-:W-:Y:S01]  /*0000*/  LDC R1, c[0x0][0x37c] ;  /* 0x0000df00ff017b82 */ /* 0x000fe20000000800 */
[----:B------:R-:W0:Y:S07]  /*0010*/  S2R R5, SR_TID.X ;  /* 0x0000000000057919 */ /* 0x000e2e0000002100 */
[----:B------:R-:W0:Y:S01]  /*0020*/  S2UR UR4, SR_CTAID.X ;  /* 0x00000000000479c3 */ /* 0x000e220000002500 */
[----:B------:R-:W1:Y:S07]  /*0030*/  LDCU UR5, c[0x0][0x390] ;  /* 0x00007200ff0577ac */ /* 0x000e6e0008000800 */
[----:B------:R-:W0:Y:S02]  /*0040*/  LDC R0, c[0x0][0x360] ;  /* 0x0000d800ff007b82 */ /* 0x000e240000000800 */
[----:B0-----:R-:W-:-:S05]  /*0050*/  IMAD R5, R0, UR4, R5 ;  /* 0x0000000400057c24 */ /* 0x001fca000f8e0205 */
[----:B-1----:R-:W-:-:S13]  /*0060*/  ISETP.GE.AND P0, PT, R5, UR5, PT ;  /* 0x0000000505007c0c */ /* 0x002fda000bf06270 */
[----:B------:R-:W-:Y:S05]  /*0070*/  @P0 EXIT ;  /* 0x000000000000094d */ /* 0x000fea0003800000 */
[----:B------:R-:W0:Y:S01]  /*0080*/  LDC.64 R2, c[0x0][0x380] ;  /* 0x0000e000ff027b82 */ /* 0x000e220000000a00 */
[----:B------:R-:W1:Y:S01]  /*0090*/  LDCU.64 UR4, c[0x0][0x358] ;  /* 0x00006b00ff0477ac */ /* 0x000e620008000a00 */
[----:B0-----:R-:W-:-:S06]  /*00a0*/  IMAD.WIDE R2, R5, 0x4, R2 ;  /* 0x0000000405027825 */ /* 0x001fcc00078e0202 */
[----:B-1----:R-:W2:Y:S01]  /*00b0*/  LDG.E R3, desc[UR4][R2.64] ;  /* 0x0000000402037981 */ /* 0x002ea2000c1e1900 */
[----:B------:R-:W2:Y:S03]  /*00c0*/  LDC.64 R4, c[0x0][0x388] ;  /* 0x0000e200ff047b82 */ /* 0x000ea60000000a00 */
[----:B--2---:R-:W-:Y:S01]  /*00d0*/  REDG.E.ADD.F32.FTZ.RN.STRONG.GPU desc[UR4][R4.64], R3 ;  /* 0x00000003040079a6 */ /* 0x004fe2000c12f304 */
[----:B------:R-:W-:Y:S05]  /*00e0*/  EXIT ;  /* 0x000000000000794d */ /* 0x000fea0003800000 */
.L_x_0:
[----:B------:R-:W-:-:S00]  /*00f0*/  BRA `(.L_x_0) ;  /* 0xfffffffc00fc7947 */ /* 0x000fc0000383ffff */
[----:B------:R-:W-:-:S00]  /*0100*/  NOP ;  /* 0x0000000000007918 */ /* 0x000fc00000000000 */
[----:B------:R-:W-:-:S00]  /*0110*/  NOP ;  /* 0x0000000000007918 */ /* 0x000fc00000000000 */
[----:B------:R-:W-:-:S00]  /*0120*/  NOP ;  /* 0x0000000000007918 */ /* 0x000fc00000000000 */
[----:B------:R-:W-:-:S00]  /*0130*/  NOP ;  /* 0x0000000000007918 */ /* 0x000fc00000000000 */
[----:B------:R-:W-:-:S00]  /*0140*/  NOP ;  /* 0x0000000000007918 */ /* 0x000fc00000000000 */
[----:B------:R-:W-:-:S00]  /*0150*/  NOP ;  /* 0x0000000000007918 */ /* 0x000fc00000000000 */
[----:B------:R-:W-:-:S00]  /*0160*/  NOP ;  /* 0x0000000000007918 */ /* 0x000fc00000000000 */
[----:B------:R-:W-:-:S00]  /*0170*/  NOP ;  /* 0x0000000000007918 */ /* 0x000fc00000000000 */
.L_x_1:


//--------------------- .nv.shared.reserved.0     --------------------------
	.section	.nv.shared.reserved.0,"aw",@nobits
	.weak		__nv_reservedSMEM_offset_0_alias
	.size		__nv_reservedSMEM_offset_0_alias, 0, 64
	.other		__nv_reservedSMEM_offset_0_alias,@"STO_CUDA_RESERVED_SHARED STV_DEFAULT"
__nv_reservedSMEM_offset_0_alias:
	.zero		0
	.zero		64


//--------------------- .nv.constant0._Z15atomicSumKernelPKfPfi --------------------------
	.section	.nv.constant0._Z15atomicSumKernelPKfPfi,"a",@progbits
	.sectionflags	@""
	.align	4
.nv.constant0._Z15atomicSumKernelPKfPfi:
	.zero		916


//--------------------- SYMBOLS --------------------------

	.type		.nv.reservedSmem.offset0,@object
	.size		.nv.reservedSmem.offset0,0x4
